//
// Generated by NVIDIA NVVM Compiler
//
// Compiler Build ID: CL-36424714
// Cuda compilation tools, release 13.0, V13.0.88
// Based on NVVM 20.0.0
//

.version 9.0
.target sm_100
.address_size 64

	// .globl	_Z12hello_kernelv
.extern .func  (.param .b32 func_retval0) vprintf
(
	.param .b64 vprintf_param_0,
	.param .b64 vprintf_param_1
)
;
.global .align 1 .b8 $str[22] = {72, 101, 108, 108, 111, 32, 102, 114, 111, 109, 32, 116, 104, 114, 101, 97, 100, 32, 37, 100, 10};

.visible .entry _Z12hello_kernelv()
{
	.local .align 8 .b8 	__local_depot0[8];
	.reg .b64 	%SP;
	.reg .b64 	%SPL;
	.reg .b32 	%r<7>;
	.reg .b64 	%rd<5>;

	mov.u64 	%SPL, __local_depot0;
	cvta.local.u64 	%SP, %SPL;
	add.u64 	%rd1, %SP, 0;
	add.u64 	%rd2, %SPL, 0;
	mov.u32 	%r1, %tid.x;
	mov.u32 	%r2, %ctaid.x;
	mov.u32 	%r3, %ntid.x;
	mad.lo.s32 	%r4, %r2, %r3, %r1;
	st.local.u32 	[%rd2], %r4;
	mov.u64 	%rd3, $str;
	cvta.global.u64 	%rd4, %rd3;
	{ // callseq 0, 0
	.param .b64 param0;
	st.param.b64 	[param0], %rd4;
	.param .b64 param1;
	st.param.b64 	[param1], %rd1;
	.param .b32 retval0;
	call.uni (retval0), 
	vprintf, 
	(
	param0, 
	param1
	);
	ld.param.b32 	%r5, [retval0];
	} // callseq 0
	ret;

}


// ===== COMPILED SASS (sm_100) =====

	.target	sm_100

	.elftype	@"ET_EXEC"


//--------------------- .note.nv.tkinfo           --------------------------
	.section	.note.nv.tkinfo,"",@"SHT_NOTE"
	.sectionflags	@"SHF_NOTE_NV_TKINFO"
	.tkinfo
        /*0018*/ 	.word	0x00000002
        /*0030*/ 	.string	""
        /*0030*/ 	.string	"ptxas"
        /*0030*/ 	.string	"Cuda compilation tools, release 13.0, V13.0.88"
        /*0030*/ 	.string	"Build cuda_13.0.r13.0/compiler.36424714_0"
        /*0030*/ 	.string	"-arch sm_100 -m 64 "



//--------------------- .note.nv.cuinfo           --------------------------
	.section	.note.nv.cuinfo,"",@"SHT_NOTE"
	.sectionflags	@"SHF_NOTE_NV_CUINFO"
        /*0018*/ 	.short	0x0002
        /*001a*/ 	.short	0x0064
        /*001c*/ 	.short	0x0082
	.zero		2


//--------------------- .nv.info                  --------------------------
	.section	.nv.info,"",@"SHT_CUDA_INFO"
	.align	4


	//----- nvinfo : EIATTR_REGCOUNT
	.align		4
        /*0000*/ 	.byte	0x04, 0x2f
        /*0002*/ 	.short	(.L_2 - .L_1)
	.align		4
.L_1:
        /*0004*/ 	.word	index@(_Z12hello_kernelv)
        /*0008*/ 	.word	0x00000018


	//----- nvinfo : EIATTR_FRAME_SIZE
	.align		4
.L_2:
        /*000c*/ 	.byte	0x04, 0x11
        /*000e*/ 	.short	(.L_4 - .L_3)
	.align		4
.L_3:
        /*0010*/ 	.word	index@(_Z12hello_kernelv)
        /*0014*/ 	.word	0x00000008


	//----- nvinfo : EIATTR_MIN_STACK_SIZE
	.align		4
.L_4:
        /*0018*/ 	.byte	0x04, 0x12
        /*001a*/ 	.short	(.L_6 - .L_5)
	.align		4
.L_5:
        /*001c*/ 	.word	index@(_Z12hello_kernelv)
        /*0020*/ 	.word	0x00000008
.L_6:


//--------------------- .nv.compat                --------------------------
	.section	.nv.compat,"",@"SHT_CUDA_COMPAT_INFO"
	.align	4
        /*0000*/ 	.byte	0x02, 0x09, 0x00, 0x00, 0x02, 0x02, 0x01, 0x00, 0x02, 0x05, 0x05, 0x00, 0x03, 0x07, 0x01, 0x01
        /*0010*/ 	.byte	0x02, 0x03, 0x00, 0x00, 0x02, 0x06, 0x01, 0x00, 0x04, 0x0b, 0x08, 0x00, 0x09, 0x00, 0x00, 0x00
        /*0020*/ 	.byte	0x00, 0x00, 0x00, 0x00


//--------------------- .nv.info._Z12hello_kernelv --------------------------
	.section	.nv.info._Z12hello_kernelv,"",@"SHT_CUDA_INFO"
	.sectionflags	@""
	.align	4


	//----- nvinfo : EIATTR_CUDA_API_VERSION
	.align		4
        /*0000*/ 	.byte	0x04, 0x37
        /*0002*/ 	.short	(.L_8 - .L_7)
.L_7:
        /*0004*/ 	.word	0x00000082


	//----- nvinfo : EIATTR_SPARSE_MMA_MASK
	.align		4
.L_8:
        /*0008*/ 	.byte	0x03, 0x50
        /*000a*/ 	.short	0x0000


	//----- nvinfo : EIATTR_MAXREG_COUNT
	.align		4
        /*000c*/ 	.byte	0x03, 0x1b
        /*000e*/ 	.short	0x00ff


	//----- nvinfo : EIATTR_EXTERNS
	.align		4
        /*0010*/ 	.byte	0x04, 0x0f
        /*0012*/ 	.short	(.L_10 - .L_9)


	//   ....[0]....
	.align		4
.L_9:
        /*0014*/ 	.word	index@(vprintf)


	//----- nvinfo : EIATTR_MERCURY_ISA_VERSION
	.align		4
.L_10:
        /*0018*/ 	.byte	0x03, 0x5f
        /*001a*/ 	.short	0x0101


	//----- nvinfo : EIATTR_VRC_CTA_INIT_COUNT
	.align		4
        /*001c*/ 	.byte	0x02, 0x4a
	.zero		1
	.zero		1


	//----- nvinfo : EIATTR_SYSCALL_OFFSETS
	.align		4
        /*0020*/ 	.byte	0x04, 0x46
        /*0022*/ 	.short	(.L_12 - .L_11)


	//   ....[0]....
.L_11:
        /*0024*/ 	.word	0x00000110


	//----- nvinfo : EIATTR_EXIT_INSTR_OFFSETS
	.align		4
.L_12:
        /*0028*/ 	.byte	0x04, 0x1c
        /*002a*/ 	.short	(.L_14 - .L_13)


	//   ....[0]....
.L_13:
        /*002c*/ 	.word	0x00000120


	//----- nvinfo : EIATTR_SW_WAR
	.align		4
.L_14:
        /*0030*/ 	.byte	0x04, 0x36
        /*0032*/ 	.short	(.L_16 - .L_15)
.L_15:
        /*0034*/ 	.word	0x00000008
.L_16:


//--------------------- .nv.callgraph             --------------------------
	.section	.nv.callgraph,"",@"SHT_CUDA_CALLGRAPH"
	.align	4
	.sectionentsize	8
	.align		4
        /*0000*/ 	.word	0x00000000
	.align		4
        /*0004*/ 	.word	0xffffffff
	.align		4
        /*0008*/ 	.word	index@(_Z12hello_kernelv)
	.align		4
        /*000c*/ 	.word	index@(vprintf)
	.align		4
        /*0010*/ 	.word	0x00000000
	.align		4
        /*0014*/ 	.word	0xfffffffe
	.align		4
        /*0018*/ 	.word	0x00000000
	.align		4
        /*001c*/ 	.word	0xfffffffd
	.align		4
        /*0020*/ 	.word	0x00000000
	.align		4
        /*0024*/ 	.word	0xfffffffc


//--------------------- .nv.constant4             --------------------------
	.section	.nv.constant4,"a",@progbits
	.align	8
	.align		8
.nv.constant4:
        /*0000*/ 	.dword	vprintf
	.align		8
        /*0008*/ 	.dword	$str


//--------------------- .text._Z12hello_kernelv   --------------------------
	.section	.text._Z12hello_kernelv,"ax",@progbits
	.align	128
        .global         _Z12hello_kernelv
        .type           _Z12hello_kernelv,@function
        .size           _Z12hello_kernelv,(.L_x_2 - _Z12hello_kernelv)
        .other          _Z12hello_kernelv,@"STO_CUDA_ENTRY STV_DEFAULT"
_Z12hello_kernelv:
.text._Z12hello_kernelv:
[----:B------:R-:W0:Y:S01]  /*0000*/  LDC R1, c[0x0][0x37c] ;  /* 0x0000df00ff017b82 */ /* 0x000e220000000800 */
[----:B------:R-:W1:Y:S01]  /*0010*/  S2R R0, SR_TID.X ;  /* 0x0000000000007919 */ /* 0x000e620000002100 */
[----:B------:R-:W2:Y:S06]  /*0020*/  LDCU UR5, c[0x0][0x2fc] ;  /* 0x00005f80ff0577ac */ /* 0x000eac0008000800 */
[----:B------:R-:W1:Y:S01]  /*0030*/  S2UR UR6, SR_CTAID.X ;  /* 0x00000000000679c3 */ /* 0x000e620000002500 */
[----:B------:R-:W-:Y:S01]  /*0040*/  MOV R2, 0x0 ;  /* 0x0000000000027802 */ /* 0x000fe20000000f00 */
[----:B0-----:R-:W-:Y:S01]  /*0050*/  VIADD R1, R1, 0xfffffff8 ;  /* 0xfffffff801017836 */ /* 0x001fe20000000000 */
[----:B------:R-:W0:Y:S05]  /*0060*/  LDCU UR4, c[0x0][0x2f8] ;  /* 0x00005f00ff0477ac */ /* 0x000e2a0008000800 */
[----:B------:R-:W1:Y:S01]  /*0070*/  LDC R3, c[0x0][0x360] ;  /* 0x0000d800ff037b82 */ /* 0x000e620000000800 */
[----:B0-----:R-:W-:-:S05]  /*0080*/  IADD3 R6, P0, PT, R1, UR4, RZ ;  /* 0x0000000401067c10 */ /* 0x001fca000ff1e0ff */
[----:B--2---:R-:W-:Y:S02]  /*0090*/  IMAD.X R7, RZ, RZ, UR5, P0 ;  /* 0x00000005ff077e24 */ /* 0x004fe400080e06ff */
[----:B-1----:R-:W-:Y:S01]  /*00a0*/  IMAD R0, R3, UR6, R0 ;  /* 0x0000000603007c24 */ /* 0x002fe2000f8e0200 */
[----:B------:R-:W0:Y:S01]  /*00b0*/  LDCU.64 UR6, c[0x4][0x8] ;  /* 0x01000100ff0677ac */ /* 0x000e220008000a00 */
[----:B------:R-:W1:Y:S03]  /*00c0*/  LDC.64 R2, c[0x4][R2] ;  /* 0x0100000002027b82 */ /* 0x000e660000000a00 */
[----:B------:R2:W-:Y:S01]  /*00d0*/  STL [R1], R0 ;  /* 0x0000000001007387 */ /* 0x0005e20000100800 */
[----:B0-----:R-:W-:Y:S01]  /*00e0*/  IMAD.U32 R4, RZ, RZ, UR6 ;  /* 0x00000006ff047e24 */ /* 0x001fe2000f8e00ff */
[----:B--2---:R-:W-:-:S07]  /*00f0*/  MOV R5, UR7 ;  /* 0x0000000700057c02 */ /* 0x004fce0008000f00 */
[----:B------:R-:W-:-:S07]  /*0100*/  LEPC R20, `(.L_x_0) ;  /* 0x000000001014794e */ /* 0x000fce0000000000 */
[----:B-1----:R-:W-:Y:S05]  /*0110*/  CALL.ABS.NOINC R2 ;  /* 0x0000000002007343 */ /* 0x002fea0003c00000 */
.L_x_0:
[----:B------:R-:W-:Y:S05]  /*0120*/  EXIT ;  /* 0x000000000000794d */ /* 0x000fea0003800000 */
.L_x_1:
[----:B------:R-:W-:-:S00]  /*0130*/  BRA `(.L_x_1) ;  /* 0xfffffffc00fc7947 */ /* 0x000fc0000383ffff */
[----:B------:R-:W-:-:S00]  /*0140*/  NOP ;  /* 0x0000000000007918 */ /* 0x000fc00000000000 */
        /* <DEDUP_REMOVED lines=11> */
.L_x_2:


//--------------------- .nv.global.init           --------------------------
	.section	.nv.global.init,"aw",@progbits
.nv.global.init:
	.type		$str,@object
	.size		$str,(.L_0 - $str)
$str:
        /*0000*/ 	.byte	0x48, 0x65, 0x6c, 0x6c, 0x6f, 0x20, 0x66, 0x72, 0x6f, 0x6d, 0x20, 0x74, 0x68, 0x72, 0x65, 0x61
        /*0010*/ 	.byte	0x64, 0x20, 0x25, 0x64, 0x0a, 0x00
.L_0:


//--------------------- .nv.shared.reserved.0     --------------------------
	.section	.nv.shared.reserved.0,"aw",@nobits
	.weak		__nv_reservedSMEM_offset_0_alias
	.size		__nv_reservedSMEM_offset_0_alias, 0, 64
	.other		__nv_reservedSMEM_offset_0_alias,@"STO_CUDA_RESERVED_SHARED STV_DEFAULT"
__nv_reservedSMEM_offset_0_alias:
	.zero		0
	.zero		64


//--------------------- .nv.constant0._Z12hello_kernelv --------------------------
	.section	.nv.constant0._Z12hello_kernelv,"a",@progbits
	.sectionflags	@""
	.align	4
.nv.constant0._Z12hello_kernelv:
	.zero		896


//--------------------- SYMBOLS --------------------------

	.type		.nv.reservedSmem.offset0,@object
	.size		.nv.reservedSmem.offset0,0x4
	.type		vprintf,@function
